	.headerflags	@"EF_CUDA_TEXMODE_UNIFIED EF_CUDA_64BIT_ADDRESS EF_CUDA_ACCELERATORS EF_CUDA_SM90 EF_CUDA_VIRTUAL_SM(EF_CUDA_SM90)"
	.elftype	@"ET_EXEC"


//--------------------- .nv.info                  --------------------------
	.section	.nv.info,"",@"SHT_CUDA_INFO"
	.align	4


	//----- nvinfo : EIATTR_REGCOUNT
	.align		4
        /*0000*/ 	.byte	0x04, 0x2f
        /*0002*/ 	.short	(.L_3 - .L_2)
	.align		4
.L_2:
        /*0004*/ 	.word	index@(triton_poi_fused__native_batch_norm_legit_no_training_add_relu_12)
        /*0008*/ 	.word	0x00000028


	//----- nvinfo : EIATTR_MIN_STACK_SIZE
	.align		4
.L_3:
        /*000c*/ 	.byte	0x04, 0x12
        /*000e*/ 	.short	(.L_5 - .L_4)
	.align		4
.L_4:
        /*0010*/ 	.word	index@(triton_poi_fused__native_batch_norm_legit_no_training_add_relu_12)
        /*0014*/ 	.word	0x00000000


	//----- nvinfo : EIATTR_FRAME_SIZE
	.align		4
.L_5:
        /*0018*/ 	.byte	0x04, 0x11
        /*001a*/ 	.short	(.L_7 - .L_6)
	.align		4
.L_6:
        /*001c*/ 	.word	index@(triton_poi_fused__native_batch_norm_legit_no_training_add_relu_12)
        /*0020*/ 	.word	0x00000000


	//----- nvinfo : EIATTR_MIN_STACK_SIZE
	.align		4
.L_7:
        /*0024*/ 	.byte	0x04, 0x12
        /*0026*/ 	.short	(.L_9 - .L_8)
	.align		4
.L_8:
        /*0028*/ 	.word	index@(triton_poi_fused__native_batch_norm_legit_no_training_add_relu_12)
        /*002c*/ 	.word	0x00000000
.L_9:


//--------------------- .nv.info.triton_poi_fused__native_batch_norm_legit_no_training_add_relu_12 --------------------------
	.section	.nv.info.triton_poi_fused__native_batch_norm_legit_no_training_add_relu_12,"",@"SHT_CUDA_INFO"
	.sectionflags	@""
	.align	4


	//----- nvinfo : EIATTR_CUDA_API_VERSION
	.align		4
        /*0000*/ 	.byte	0x04, 0x37
        /*0002*/ 	.short	(.L_11 - .L_10)
.L_10:
        /*0004*/ 	.word	0x0000007c


	//----- nvinfo : EIATTR_KPARAM_INFO
	.align		4
.L_11:
        /*0008*/ 	.byte	0x04, 0x17
        /*000a*/ 	.short	(.L_13 - .L_12)
.L_12:
        /*000c*/ 	.word	0x00000000
        /*0010*/ 	.short	0x0009
        /*0012*/ 	.short	0x0048
        /*0014*/ 	.byte	0x00, 0xf0, 0x11, 0x00


	//----- nvinfo : EIATTR_KPARAM_INFO
	.align		4
.L_13:
        /*0018*/ 	.byte	0x04, 0x17
        /*001a*/ 	.short	(.L_15 - .L_14)
.L_14:
        /*001c*/ 	.word	0x00000000
        /*0020*/ 	.short	0x0008
        /*0022*/ 	.short	0x0040
        /*0024*/ 	.byte	0x00, 0xf4, 0x21, 0x00


	//----- nvinfo : EIATTR_KPARAM_INFO
	.align		4
.L_15:
        /*0028*/ 	.byte	0x04, 0x17
        /*002a*/ 	.short	(.L_17 - .L_16)
.L_16:
        /*002c*/ 	.word	0x00000000
        /*0030*/ 	.short	0x0007
        /*0032*/ 	.short	0x0038
        /*0034*/ 	.byte	0x00, 0xf4, 0x21, 0x00


	//----- nvinfo : EIATTR_KPARAM_INFO
	.align		4
.L_17:
        /*0038*/ 	.byte	0x04, 0x17
        /*003a*/ 	.short	(.L_19 - .L_18)
.L_18:
        /*003c*/ 	.word	0x00000000
        /*0040*/ 	.short	0x0006
        /*0042*/ 	.short	0x0030
        /*0044*/ 	.byte	0x00, 0xf4, 0x21, 0x00


	//----- nvinfo : EIATTR_KPARAM_INFO
	.align		4
.L_19:
        /*0048*/ 	.byte	0x04, 0x17
        /*004a*/ 	.short	(.L_21 - .L_20)
.L_20:
        /*004c*/ 	.word	0x00000000
        /*0050*/ 	.short	0x0005
        /*0052*/ 	.short	0x0028
        /*0054*/ 	.byte	0x00, 0xf4, 0x21, 0x00


	//----- nvinfo : EIATTR_KPARAM_INFO
	.align		4
.L_21:
        /*0058*/ 	.byte	0x04, 0x17
        /*005a*/ 	.short	(.L_23 - .L_22)
.L_22:
        /*005c*/ 	.word	0x00000000
        /*0060*/ 	.short	0x0004
        /*0062*/ 	.short	0x0020
        /*0064*/ 	.byte	0x00, 0xf4, 0x21, 0x00


	//----- nvinfo : EIATTR_KPARAM_INFO
	.align		4
.L_23:
        /*0068*/ 	.byte	0x04, 0x17
        /*006a*/ 	.short	(.L_25 - .L_24)
.L_24:
        /*006c*/ 	.word	0x00000000
        /*0070*/ 	.short	0x0003
        /*0072*/ 	.short	0x0018
        /*0074*/ 	.byte	0x00, 0xf4, 0x21, 0x00


	//----- nvinfo : EIATTR_KPARAM_INFO
	.align		4
.L_25:
        /*0078*/ 	.byte	0x04, 0x17
        /*007a*/ 	.short	(.L_27 - .L_26)
.L_26:
        /*007c*/ 	.word	0x00000000
        /*0080*/ 	.short	0x0002
        /*0082*/ 	.short	0x0010
        /*0084*/ 	.byte	0x00, 0xf4, 0x21, 0x00


	//----- nvinfo : EIATTR_KPARAM_INFO
	.align		4
.L_27:
        /*0088*/ 	.byte	0x04, 0x17
        /*008a*/ 	.short	(.L_29 - .L_28)
.L_28:
        /*008c*/ 	.word	0x00000000
        /*0090*/ 	.short	0x0001
        /*0092*/ 	.short	0x0008
        /*0094*/ 	.byte	0x00, 0xf4, 0x21, 0x00


	//----- nvinfo : EIATTR_KPARAM_INFO
	.align		4
.L_29:
        /*0098*/ 	.byte	0x04, 0x17
        /*009a*/ 	.short	(.L_31 - .L_30)
.L_30:
        /*009c*/ 	.word	0x00000000
        /*00a0*/ 	.short	0x0000
        /*00a2*/ 	.short	0x0000
        /*00a4*/ 	.byte	0x00, 0xf4, 0x21, 0x00


	//----- nvinfo : EIATTR_SPARSE_MMA_MASK
	.align		4
.L_31:
        /*00a8*/ 	.byte	0x03, 0x50
        /*00aa*/ 	.short	0x0000


	//----- nvinfo : EIATTR_MAXREG_COUNT
	.align		4
        /*00ac*/ 	.byte	0x03, 0x1b
        /*00ae*/ 	.short	0x00ff


	//----- nvinfo : EIATTR_EXIT_INSTR_OFFSETS
	.align		4
        /*00b0*/ 	.byte	0x04, 0x1c
        /*00b2*/ 	.short	(.L_33 - .L_32)


	//   ....[0]....
.L_32:
        /*00b4*/ 	.word	0x00000950


	//----- nvinfo : EIATTR_REQNTID
	.align		4
.L_33:
        /*00b8*/ 	.byte	0x04, 0x10
        /*00ba*/ 	.short	(.L_35 - .L_34)
.L_34:
        /*00bc*/ 	.word	0x00000080
        /*00c0*/ 	.word	0x00000001
        /*00c4*/ 	.word	0x00000001


	//----- nvinfo : EIATTR_CBANK_PARAM_SIZE
	.align		4
.L_35:
        /*00c8*/ 	.byte	0x03, 0x19
        /*00ca*/ 	.short	0x004c


	//----- nvinfo : EIATTR_PARAM_CBANK
	.align		4
        /*00cc*/ 	.byte	0x04, 0x0a
        /*00ce*/ 	.short	(.L_37 - .L_36)
	.align		4
.L_36:
        /*00d0*/ 	.word	index@(.nv.constant0.triton_poi_fused__native_batch_norm_legit_no_training_add_relu_12)
        /*00d4*/ 	.short	0x0210
        /*00d6*/ 	.short	0x004c


	//----- nvinfo : EIATTR_SW_WAR
	.align		4
.L_37:
        /*00d8*/ 	.byte	0x04, 0x36
        /*00da*/ 	.short	(.L_39 - .L_38)
.L_38:
        /*00dc*/ 	.word	0x00000008
.L_39:


//--------------------- .nv.callgraph             --------------------------
	.section	.nv.callgraph,"",@"SHT_CUDA_CALLGRAPH"
	.align	4
	.sectionentsize	8
	.align		4
        /*0000*/ 	.word	0x00000000
	.align		4
        /*0004*/ 	.word	0xffffffff
	.align		4
        /*0008*/ 	.word	0x00000000
	.align		4
        /*000c*/ 	.word	0xfffffffe
	.align		4
        /*0010*/ 	.word	0x00000000
	.align		4
        /*0014*/ 	.word	0xfffffffd
	.align		4
        /*0018*/ 	.word	0x00000000
	.align		4
        /*001c*/ 	.word	0xfffffffc


//--------------------- .nv.constant4             --------------------------
	.section	.nv.constant4,"a",@progbits
	.align	8
	.align		8
.nv.constant4:
        /*0000*/ 	.dword	_$_str
	.align		8
        /*0008*/ 	.dword	_$_str_$_2


//--------------------- .text.triton_poi_fused__native_batch_norm_legit_no_training_add_relu_12 --------------------------
	.section	.text.triton_poi_fused__native_batch_norm_legit_no_training_add_relu_12,"ax",@progbits
	.align	128
        .global         triton_poi_fused__native_batch_norm_legit_no_training_add_relu_12
        .type           triton_poi_fused__native_batch_norm_legit_no_training_add_relu_12,@function
        .size           triton_poi_fused__native_batch_norm_legit_no_training_add_relu_12,(.L_x_1 - triton_poi_fused__native_batch_norm_legit_no_training_add_relu_12)
        .other          triton_poi_fused__native_batch_norm_legit_no_training_add_relu_12,@"STO_CUDA_ENTRY STV_DEFAULT"
triton_poi_fused__native_batch_norm_legit_no_training_add_relu_12:
.text.triton_poi_fused__native_batch_norm_legit_no_training_add_relu_12:
[----:B------:R-:W-:Y:S01]  /*0000*/  LDC R1, c[0x0][0x28] ;  /* 0x00000a00ff017b82 */ /* 0x000fe20000000800 */
[----:B------:R-:W1:Y:S07]  /*0010*/  S2R R2, SR_TID.X ;  /* 0x0000000000027919 */ /* 0x000e6e0000002100 */
[----:B------:R-:W2:Y:S01]  /*0020*/  LDC.64 R30, c[0x0][0x210] ;  /* 0x00008400ff1e7b82 */ /* 0x000ea20000000a00 */
[----:B------:R-:W-:Y:S01]  /*0030*/  ULDC.64 UR4, c[0x0][0x208] ;  /* 0x0000820000047ab9 */ /* 0x000fe20000000a00 */
[----:B------:R-:W3:Y:S06]  /*0040*/  S2R R0, SR_CTAID.X ;  /* 0x0000000000007919 */ /* 0x000eec0000002500 */
[----:B------:R-:W4:Y:S08]  /*0050*/  LDC.64 R32, c[0x0][0x218] ;  /* 0x00008600ff207b82 */ /* 0x000f300000000a00 */
[----:B------:R-:W5:Y:S08]  /*0060*/  LDC.64 R36, c[0x0][0x220] ;  /* 0x00008800ff247b82 */ /* 0x000f700000000a00 */
[----:B------:R-:W5:Y:S01]  /*0070*/  LDC.64 R34, c[0x0][0x228] ;  /* 0x00008a00ff227b82 */ /* 0x000f620000000a00 */
[----:B-1----:R-:W-:-:S04]  /*0080*/  SHF.L.U32 R2, R2, 0x2, RZ ;  /* 0x0000000202027819 */ /* 0x002fc800000006ff */
[----:B------:R-:W-:-:S04]  /*0090*/  LOP3.LUT R3, R2, 0x1fc, RZ, 0xc0, !PT ;  /* 0x000001fc02037812 */ /* 0x000fc800078ec0ff */
[----:B---3--:R-:W-:-:S05]  /*00a0*/  LEA R2, R0, R3, 0xa ;  /* 0x0000000300027211 */ /* 0x008fca00078e50ff */
[----:B--2---:R-:W-:-:S04]  /*00b0*/  IMAD.WIDE R30, R2, 0x4, R30 ;  /* 0x00000004021e7825 */ /* 0x004fc800078e021e */
[C---:B----4-:R-:W-:Y:S01]  /*00c0*/  IMAD.WIDE R32, R2.reuse, 0x4, R32 ;  /* 0x0000000402207825 */ /* 0x050fe200078e0220 */
[----:B------:R-:W2:Y:S04]  /*00d0*/  LDG.E.128 R4, desc[UR4][R30.64] ;  /* 0x000000041e047981 */ /* 0x000ea8000c1e1d00 */
[----:B------:R-:W2:Y:S04]  /*00e0*/  LDG.E.128 R8, desc[UR4][R32.64] ;  /* 0x0000000420087981 */ /* 0x000ea8000c1e1d00 */
[----:B------:R1:W3:Y:S04]  /*00f0*/  LDG.E.128 R12, desc[UR4][R30.64+0x800] ;  /* 0x000800041e0c7981 */ /* 0x0002e8000c1e1d00 */
[----:B------:R-:W3:Y:S01]  /*0100*/  LDG.E.128 R16, desc[UR4][R32.64+0x800] ;  /* 0x0008000420107981 */ /* 0x000ee2000c1e1d00 */
[----:B-----5:R-:W-:-:S05]  /*0110*/  IMAD.WIDE R36, R2, 0x4, R36 ;  /* 0x0000000402247825 */ /* 0x020fca00078e0224 */
[----:B------:R-:W4:Y:S04]  /*0120*/  LDG.E.128 R20, desc[UR4][R36.64] ;  /* 0x0000000424147981 */ /* 0x000f28000c1e1d00 */
[----:B------:R-:W5:Y:S01]  /*0130*/  LDG.E.128 R24, desc[UR4][R36.64+0x800] ;  /* 0x0008000424187981 */ /* 0x000f62000c1e1d00 */
[----:B0-----:R-:W-:-:S04]  /*0140*/  IMAD.WIDE R34, R2, 0x4, R34 ;  /* 0x0000000402227825 */ /* 0x001fc800078e0222 */
[----:B--2---:R-:W-:Y:S01]  /*0150*/  FADD R28, R7, R11 ;  /* 0x0000000b071c7221 */ /* 0x004fe20000000000 */
[----:B------:R-:W-:Y:S01]  /*0160*/  FADD R3, R6, R10 ;  /* 0x0000000a06037221 */ /* 0x000fe20000000000 */
[----:B------:R-:W-:Y:S01]  /*0170*/  FADD R29, R5, R9 ;  /* 0x00000009051d7221 */ /* 0x000fe20000000000 */
[----:B-1----:R-:W-:Y:S02]  /*0180*/  FADD R30, R4, R8 ;  /* 0x00000008041e7221 */ /* 0x002fe40000000000 */
[----:B------:R-:W2:Y:S01]  /*0190*/  LDG.E.128 R4, desc[UR4][R34.64] ;  /* 0x0000000422047981 */ /* 0x000ea2000c1e1d00 */
[----:B---3--:R-:W-:-:S03]  /*01a0*/  FADD R32, R13, R17 ;  /* 0x000000110d207221 */ /* 0x008fc60000000000 */
[----:B------:R-:W3:Y:S01]  /*01b0*/  LDG.E.128 R8, desc[UR4][R34.64+0x800] ;  /* 0x0008000422087981 */ /* 0x000ee2000c1e1d00 */
[----:B------:R-:W-:Y:S01]  /*01c0*/  FADD R13, R12, R16 ;  /* 0x000000100c0d7221 */ /* 0x000fe20000000000 */
[----:B------:R-:W-:Y:S01]  /*01d0*/  FADD R15, R15, R19 ;  /* 0x000000130f0f7221 */ /* 0x000fe20000000000 */
[----:B------:R-:W0:Y:S01]  /*01e0*/  LDC.64 R16, c[0x0][0x238] ;  /* 0x00008e00ff107b82 */ /* 0x000e220000000a00 */
[----:B------:R-:W-:Y:S01]  /*01f0*/  SHF.R.S32.HI R19, RZ, 0x15, R0 ;  /* 0x00000015ff137819 */ /* 0x000fe20000011400 */
[----:B------:R-:W-:-:S03]  /*0200*/  FADD R14, R14, R18 ;  /* 0x000000120e0e7221 */ /* 0x000fc60000000000 */
[----:B------:R-:W-:-:S04]  /*0210*/  SGXT R19, R19, 0x1 ;  /* 0x000000011313781a */ /* 0x000fc80000000200 */
[----:B------:R-:W-:-:S04]  /*0220*/  LEA.HI R19, R19, R2, RZ, 0x5 ;  /* 0x0000000213137211 */ /* 0x000fc800078f28ff */
[----:B------:R-:W-:-:S04]  /*0230*/  LOP3.LUT R19, R19, 0xffffffe0, RZ, 0xc0, !PT ;  /* 0xffffffe013137812 */ /* 0x000fc800078ec0ff */
[----:B------:R-:W-:Y:S01]  /*0240*/  IADD3 R0, R2, -R19, RZ ;  /* 0x8000001302007210 */ /* 0x000fe20007ffe0ff */
[----:B----4-:R-:W-:Y:S01]  /*0250*/  FADD R20, R20, R30 ;  /* 0x0000001e14147221 */ /* 0x010fe20000000000 */
[----:B------:R-:W-:-:S03]  /*0260*/  FADD R30, R21, R29 ;  /* 0x0000001d151e7221 */ /* 0x000fc60000000000 */
[----:B0-----:R-:W-:-:S04]  /*0270*/  IMAD.WIDE R16, R0, 0x4, R16 ;  /* 0x0000000400107825 */ /* 0x001fc800078e0210 */
[----:B------:R-:W-:Y:S01]  /*0280*/  FADD R21, R22, R3 ;  /* 0x0000000316157221 */ /* 0x000fe20000000000 */
[----:B-----5:R-:W-:Y:S02]  /*0290*/  FADD R3, R24, R13 ;  /* 0x0000000d18037221 */ /* 0x020fe40000000000 */
[----:B------:R-:W0:Y:S01]  /*02a0*/  LDC.64 R12, c[0x0][0x230] ;  /* 0x00008c00ff0c7b82 */ /* 0x000e220000000a00 */
[----:B------:R-:W4:Y:S01]  /*02b0*/  LDG.E.EL.128 R16, desc[UR4][R16.64] ;  /* 0x0000000410107981 */ /* 0x000f22000c2e1d00 */
[----:B------:R-:W-:Y:S01]  /*02c0*/  FADD R28, R23, R28 ;  /* 0x0000001c171c7221 */ /* 0x000fe20000000000 */
[----:B------:R-:W-:Y:S01]  /*02d0*/  FADD R23, R26, R14 ;  /* 0x0000000e1a177221 */ /* 0x000fe20000000000 */
[----:B------:R-:W-:Y:S01]  /*02e0*/  FADD R22, R27, R15 ;  /* 0x0000000f1b167221 */ /* 0x000fe20000000000 */
[----:B0-----:R-:W-:-:S06]  /*02f0*/  IMAD.WIDE R12, R0, 0x4, R12 ;  /* 0x00000004000c7825 */ /* 0x001fcc00078e020c */
[----:B------:R-:W5:Y:S01]  /*0300*/  LDG.E.EL.128 R12, desc[UR4][R12.64] ;  /* 0x000000040c0c7981 */ /* 0x000f62000c2e1d00 */
[----:B------:R-:W-:Y:S01]  /*0310*/  FADD R32, R25, R32 ;  /* 0x0000002019207221 */ /* 0x000fe20000000000 */
[----:B--2---:R-:W-:Y:S01]  /*0320*/  FADD R25, R6, R21 ;  /* 0x0000001506197221 */ /* 0x004fe20000000000 */
[----:B------:R-:W-:Y:S01]  /*0330*/  FADD R30, R5, R30 ;  /* 0x0000001e051e7221 */ /* 0x000fe20000000000 */
[----:B------:R-:W-:Y:S02]  /*0340*/  FADD R27, R4, R20 ;  /* 0x00000014041b7221 */ /* 0x000fe40000000000 */
[----:B------:R-:W0:Y:S08]  /*0350*/  LDC.64 R4, c[0x0][0x240] ;  /* 0x00009000ff047b82 */ /* 0x000e300000000a00 */
[----:B------:R-:W1:Y:S01]  /*0360*/  LDC.64 R20, c[0x0][0x248] ;  /* 0x00009200ff147b82 */ /* 0x000e620000000a00 */
[----:B------:R-:W-:Y:S01]  /*0370*/  FADD R28, R7, R28 ;  /* 0x0000001c071c7221 */ /* 0x000fe20000000000 */
[----:B0-----:R-:W-:-:S06]  /*0380*/  IMAD.WIDE R4, R0, 0x4, R4 ;  /* 0x0000000400047825 */ /* 0x001fcc00078e0204 */
[----:B------:R-:W2:Y:S01]  /*0390*/  LDG.E.EL.128 R4, desc[UR4][R4.64] ;  /* 0x0000000404047981 */ /* 0x000ea2000c2e1d00 */
[----:B-1----:R-:W-:-:S04]  /*03a0*/  IMAD.WIDE R20, R0, 0x4, R20 ;  /* 0x0000000400147825 */ /* 0x002fc800078e0214 */
[----:B---3--:R-:W-:Y:S01]  /*03b0*/  FADD R0, R11, R22 ;  /* 0x000000160b007221 */ /* 0x008fe20000000000 */
[----:B------:R-:W-:Y:S02]  /*03c0*/  FADD R11, R10, R23 ;  /* 0x000000170a0b7221 */ /* 0x000fe40000000000 */
[----:B------:R-:W2:Y:S01]  /*03d0*/  LDG.E.EL.128 R20, desc[UR4][R20.64] ;  /* 0x0000000414147981 */ /* 0x000ea2000c2e1d00 */
[----:B------:R-:W-:Y:S01]  /*03e0*/  FADD R32, R9, R32 ;  /* 0x0000002009207221 */ /* 0x000fe20000000000 */
[----:B----4-:R-:W-:Y:S01]  /*03f0*/  FADD R9, R17, 9.9999997473787516356e-06 ;  /* 0x3727c5ac11097421 */ /* 0x010fe20000000000 */
[----:B------:R-:W-:-:S05]  /*0400*/  FADD R18, R18, 9.9999997473787516356e-06 ;  /* 0x3727c5ac12127421 */ /* 0x000fca0000000000 */
[----:B------:R-:W0:Y:S01]  /*0410*/  MUFU.SQRT R9, R9 ;  /* 0x0000000900097308 */ /* 0x000e220000002000 */
[----:B------:R-:W-:Y:S01]  /*0420*/  FADD R19, R19, 9.9999997473787516356e-06 ;  /* 0x3727c5ac13137421 */ /* 0x000fe20000000000 */
[----:B------:R-:W-:-:S06]  /*0430*/  FADD R16, R16, 9.9999997473787516356e-06 ;  /* 0x3727c5ac10107421 */ /* 0x000fcc0000000000 */
[----:B------:R-:W1:Y:S01]  /*0440*/  MUFU.SQRT R10, R18 ;  /* 0x00000012000a7308 */ /* 0x000e620000002000 */
[----:B------:R-:W-:-:S07]  /*0450*/  FADD R3, R8, R3 ;  /* 0x0000000308037221 */ /* 0x000fce0000000000 */
[----:B------:R-:W3:Y:S01]  /*0460*/  MUFU.SQRT R17, R19 ;  /* 0x0000001300117308 */ /* 0x000ee20000002000 */
[----:B0-----:R-:W-:Y:S01]  /*0470*/  FSETP.GT.AND P6, PT, R9, 8.50705917302346158658e+37, PT ;  /* 0x7e8000000900780b */ /* 0x001fe20003fc4000 */
[----:B------:R-:W-:-:S06]  /*0480*/  HFMA2.MMA R8, -RZ, RZ, 1.625, 0 ;  /* 0x3e800000ff087435 */ /* 0x000fcc00000001ff */
[----:B------:R-:W0:Y:S01]  /*0490*/  MUFU.SQRT R16, R16 ;  /* 0x0000001000107308 */ /* 0x000e220000002000 */
[----:B-1----:R-:W-:Y:S01]  /*04a0*/  FSETP.GT.AND P5, PT, R10, 8.50705917302346158658e+37, PT ;  /* 0x7e8000000a00780b */ /* 0x002fe20003fa4000 */
[----:B-----5:R-:W-:Y:S01]  /*04b0*/  FADD R27, -R12, R27 ;  /* 0x0000001b0c1b7221 */ /* 0x020fe20000000100 */
[----:B------:R-:W-:Y:S01]  /*04c0*/  FSETP.GEU.AND P3, PT, R10, 1.175494350822287508e-38, PT ;  /* 0x008000000a00780b */ /* 0x000fe20003f6e000 */
[----:B------:R-:W-:Y:S01]  /*04d0*/  FADD R12, -R12, R3 ;  /* 0x000000030c0c7221 */ /* 0x000fe20000000100 */
[----:B------:R-:W-:Y:S02]  /*04e0*/  FSETP.GEU.AND P4, PT, R9, 1.175494350822287508e-38, PT ;  /* 0x008000000900780b */ /* 0x000fe40003f8e000 */
[----:B---3--:R-:W-:Y:S01]  /*04f0*/  FSETP.GT.AND P1, PT, R17, 8.50705917302346158658e+37, PT ;  /* 0x7e8000001100780b */ /* 0x008fe20003f24000 */
[----:B------:R-:W-:Y:S01]  /*0500*/  @P6 FMUL R9, R9, 0.25 ;  /* 0x3e80000009096820 */ /* 0x000fe20000400000 */
[----:B------:R-:W-:Y:S02]  /*0510*/  FSEL R3, R8, 1, P6 ;  /* 0x3f80000008037808 */ /* 0x000fe40003000000 */
[----:B------:R-:W-:-:S02]  /*0520*/  FSETP.GEU.AND P6, PT, R17, 1.175494350822287508e-38, PT ;  /* 0x008000001100780b */ /* 0x000fc40003fce000 */
[----:B0-----:R-:W-:Y:S01]  /*0530*/  FSETP.GT.AND P2, PT, R16, 8.50705917302346158658e+37, PT ;  /* 0x7e8000001000780b */ /* 0x001fe20003f44000 */
[----:B------:R-:W-:Y:S01]  /*0540*/  @P5 FMUL R10, R10, 0.25 ;  /* 0x3e8000000a0a5820 */ /* 0x000fe20000400000 */
[----:B------:R-:W-:-:S03]  /*0550*/  FSETP.GEU.AND P0, PT, R16, 1.175494350822287508e-38, PT ;  /* 0x008000001000780b */ /* 0x000fc60003f0e000 */
[----:B------:R-:W-:Y:S02]  /*0560*/  @!P3 FMUL R10, R10, 16777216 ;  /* 0x4b8000000a0ab820 */ /* 0x000fe40000400000 */
[----:B------:R-:W-:Y:S01]  /*0570*/  @P1 FMUL R17, R17, 0.25 ;  /* 0x3e80000011111820 */ /* 0x000fe20000400000 */
[----:B------:R-:W-:-:S03]  /*0580*/  @!P4 FMUL R9, R9, 16777216 ;  /* 0x4b8000000909c820 */ /* 0x000fc60000400000 */
[----:B------:R-:W-:Y:S01]  /*0590*/  @!P6 FMUL R17, R17, 16777216 ;  /* 0x4b8000001111e820 */ /* 0x000fe20000400000 */
[----:B------:R-:W0:Y:S01]  /*05a0*/  MUFU.RCP R10, R10 ;  /* 0x0000000a000a7308 */ /* 0x000e220000001000 */
[----:B------:R-:W-:-:S04]  /*05b0*/  @P2 FMUL R16, R16, 0.25 ;  /* 0x3e80000010102820 */ /* 0x000fc80000400000 */
[----:B------:R-:W-:-:S03]  /*05c0*/  @!P0 FMUL R16, R16, 16777216 ;  /* 0x4b80000010108820 */ /* 0x000fc60000400000 */
[----:B------:R1:W-:Y:S01]  /*05d0*/  MUFU.RCP R18, R9 ;  /* 0x0000000900127308 */ /* 0x0003e20000001000 */
[C---:B------:R-:W-:Y:S01]  /*05e0*/  FADD R25, -R14.reuse, R25 ;  /* 0x000000190e197221 */ /* 0x040fe20000000100 */
[----:B------:R-:W-:-:S06]  /*05f0*/  FADD R11, -R14, R11 ;  /* 0x0000000b0e0b7221 */ /* 0x000fcc0000000100 */
[----:B------:R-:W3:Y:S01]  /*0600*/  MUFU.RCP R17, R17 ;  /* 0x0000001100117308 */ /* 0x000ee20000001000 */
[C---:B-1----:R-:W-:Y:S02]  /*0610*/  FSEL R9, R8.reuse, 1, P5 ;  /* 0x3f80000008097808 */ /* 0x042fe40002800000 */
[----:B------:R-:W-:-:S03]  /*0620*/  FSEL R14, R8, 1, P1 ;  /* 0x3f800000080e7808 */ /* 0x000fc60000800000 */
[----:B------:R-:W-:Y:S02]  /*0630*/  @!P3 FMUL R9, R9, 16777216 ;  /* 0x4b8000000909b820 */ /* 0x000fe40000400000 */
[----:B------:R-:W1:Y:S01]  /*0640*/  MUFU.RCP R16, R16 ;  /* 0x0000001000107308 */ /* 0x000e620000001000 */
[C---:B------:R-:W-:Y:S01]  /*0650*/  FADD R30, -R13.reuse, R30 ;  /* 0x0000001e0d1e7221 */ /* 0x040fe20000000100 */
[----:B------:R-:W-:Y:S01]  /*0660*/  FADD R32, -R13, R32 ;  /* 0x000000200d207221 */ /* 0x000fe20000000100 */
[----:B------:R-:W-:Y:S01]  /*0670*/  FSEL R13, R8, 1, P2 ;  /* 0x3f800000080d7808 */ /* 0x000fe20001000000 */
[----:B0-----:R-:W-:Y:S01]  /*0680*/  FMUL R10, R10, R9 ;  /* 0x000000090a0a7220 */ /* 0x001fe20000400000 */
[----:B------:R-:W-:Y:S01]  /*0690*/  @!P6 FMUL R14, R14, 16777216 ;  /* 0x4b8000000e0ee820 */ /* 0x000fe20000400000 */
[----:B------:R-:W0:Y:S01]  /*06a0*/  LDC.64 R8, c[0x0][0x250] ;  /* 0x00009400ff087b82 */ /* 0x000e220000000a00 */
[----:B------:R-:W-:Y:S01]  /*06b0*/  @!P4 FMUL R3, R3, 16777216 ;  /* 0x4b8000000303c820 */ /* 0x000fe20000400000 */
[----:B------:R-:W-:Y:S01]  /*06c0*/  FADD R0, -R15, R0 ;  /* 0x000000000f007221 */ /* 0x000fe20000000100 */
[----:B------:R-:W-:Y:S01]  /*06d0*/  @!P0 FMUL R13, R13, 16777216 ;  /* 0x4b8000000d0d8820 */ /* 0x000fe20000400000 */
[----:B---3--:R-:W-:Y:S01]  /*06e0*/  FMUL R17, R17, R14 ;  /* 0x0000000e11117220 */ /* 0x008fe20000400000 */
[C---:B------:R-:W-:Y:S01]  /*06f0*/  FMUL R11, R10.reuse, R11 ;  /* 0x0000000b0a0b7220 */ /* 0x040fe20000400000 */
[----:B------:R-:W-:Y:S01]  /*0700*/  FMUL R25, R10, R25 ;  /* 0x000000190a197220 */ /* 0x000fe20000400000 */
[----:B------:R-:W-:Y:S01]  /*0710*/  FMUL R3, R18, R3 ;  /* 0x0000000312037220 */ /* 0x000fe20000400000 */
[----:B------:R-:W-:Y:S01]  /*0720*/  FMUL R10, R17, R0 ;  /* 0x00000000110a7220 */ /* 0x000fe20000400000 */
[----:B-1----:R-:W-:Y:S01]  /*0730*/  FMUL R16, R16, R13 ;  /* 0x0000000d10107220 */ /* 0x002fe20000400000 */
[----:B------:R-:W-:Y:S01]  /*0740*/  FADD R28, -R15, R28 ;  /* 0x0000001c0f1c7221 */ /* 0x000fe20000000100 */
[C---:B------:R-:W-:Y:S01]  /*0750*/  FMUL R32, R3.reuse, R32 ;  /* 0x0000002003207220 */ /* 0x040fe20000400000 */
[----:B------:R-:W-:Y:S01]  /*0760*/  FMUL R30, R3, R30 ;  /* 0x0000001e031e7220 */ /* 0x000fe20000400000 */
[C---:B------:R-:W-:Y:S01]  /*0770*/  FMUL R27, R16.reuse, R27 ;  /* 0x0000001b101b7220 */ /* 0x040fe20000400000 */
[----:B------:R-:W-:Y:S01]  /*0780*/  FMUL R3, R16, R12 ;  /* 0x0000000c10037220 */ /* 0x000fe20000400000 */
[----:B------:R-:W-:Y:S01]  /*0790*/  FMUL R28, R17, R28 ;  /* 0x0000001c111c7220 */ /* 0x000fe20000400000 */
[----:B--2---:R-:W-:Y:S01]  /*07a0*/  FFMA R10, R7, R10, R23 ;  /* 0x0000000a070a7223 */ /* 0x004fe20000000017 */
[----:B------:R-:W-:Y:S01]  /*07b0*/  FFMA R0, R4, R27, R20 ;  /* 0x0000001b04007223 */ /* 0x000fe20000000014 */
[C-C-:B------:R-:W-:Y:S01]  /*07c0*/  FFMA R30, R5.reuse, R30, R21.reuse ;  /* 0x0000001e051e7223 */ /* 0x140fe20000000015 */
[----:B------:R-:W-:Y:S01]  /*07d0*/  FFMA R11, R6, R11, R22 ;  /* 0x0000000b060b7223 */ /* 0x000fe20000000016 */
[----:B------:R-:W-:Y:S01]  /*07e0*/  FFMA R4, R4, R3, R20 ;  /* 0x0000000304047223 */ /* 0x000fe20000000014 */
[----:B------:R-:W-:Y:S01]  /*07f0*/  FFMA R5, R5, R32, R21 ;  /* 0x0000002005057223 */ /* 0x000fe20000000015 */
[----:B------:R-:W-:Y:S01]  /*0800*/  FFMA R25, R6, R25, R22 ;  /* 0x0000001906197223 */ /* 0x000fe20000000016 */
[----:B------:R-:W-:Y:S01]  /*0810*/  FFMA R28, R7, R28, R23 ;  /* 0x0000001c071c7223 */ /* 0x000fe20000000017 */
[----:B------:R-:W-:-:S02]  /*0820*/  FSETP.GEU.AND P6, PT, R10, RZ, PT ;  /* 0x000000ff0a00720b */ /* 0x000fc40003fce000 */
[----:B------:R-:W-:Y:S02]  /*0830*/  FSETP.GEU.AND P5, PT, R11, RZ, PT ;  /* 0x000000ff0b00720b */ /* 0x000fe40003fae000 */
[----:B------:R-:W-:Y:S02]  /*0840*/  SEL R7, R10, RZ, P6 ;  /* 0x000000ff0a077207 */ /* 0x000fe40003000000 */
[----:B------:R-:W-:Y:S02]  /*0850*/  FSETP.GEU.AND P4, PT, R5, RZ, PT ;  /* 0x000000ff0500720b */ /* 0x000fe40003f8e000 */
[----:B------:R-:W-:Y:S02]  /*0860*/  FSETP.GEU.AND P0, PT, R4, RZ, PT ;  /* 0x000000ff0400720b */ /* 0x000fe40003f0e000 */
[----:B------:R-:W-:Y:S02]  /*0870*/  FSETP.GEU.AND P3, PT, R28, RZ, PT ;  /* 0x000000ff1c00720b */ /* 0x000fe40003f6e000 */
[----:B------:R-:W-:-:S02]  /*0880*/  FSETP.GEU.AND P2, PT, R25, RZ, PT ;  /* 0x000000ff1900720b */ /* 0x000fc40003f4e000 */
[----:B------:R-:W-:Y:S02]  /*0890*/  FSETP.GEU.AND P1, PT, R30, RZ, PT ;  /* 0x000000ff1e00720b */ /* 0x000fe40003f2e000 */
[----:B------:R-:W-:Y:S01]  /*08a0*/  FSETP.GEU.AND P6, PT, R0, RZ, PT ;  /* 0x000000ff0000720b */ /* 0x000fe20003fce000 */
[----:B0-----:R-:W-:Y:S01]  /*08b0*/  IMAD.WIDE R2, R2, 0x4, R8 ;  /* 0x0000000402027825 */ /* 0x001fe200078e0208 */
[----:B------:R-:W-:Y:S02]  /*08c0*/  SEL R6, R11, RZ, P5 ;  /* 0x000000ff0b067207 */ /* 0x000fe40002800000 */
[----:B------:R-:W-:Y:S02]  /*08d0*/  SEL R5, R5, RZ, P4 ;  /* 0x000000ff05057207 */ /* 0x000fe40002000000 */
[----:B------:R-:W-:Y:S02]  /*08e0*/  SEL R11, R28, RZ, P3 ;  /* 0x000000ff1c0b7207 */ /* 0x000fe40001800000 */
[----:B------:R-:W-:-:S02]  /*08f0*/  SEL R10, R25, RZ, P2 ;  /* 0x000000ff190a7207 */ /* 0x000fc40001000000 */
[----:B------:R-:W-:Y:S02]  /*0900*/  SEL R9, R30, RZ, P1 ;  /* 0x000000ff1e097207 */ /* 0x000fe40000800000 */
[----:B------:R-:W-:Y:S02]  /*0910*/  SEL R8, R0, RZ, P6 ;  /* 0x000000ff00087207 */ /* 0x000fe40003000000 */
[----:B------:R-:W-:-:S03]  /*0920*/  SEL R4, R4, RZ, P0 ;  /* 0x000000ff04047207 */ /* 0x000fc60000000000 */
[----:B------:R-:W-:Y:S04]  /*0930*/  STG.E.128 desc[UR4][R2.64], R8 ;  /* 0x0000000802007986 */ /* 0x000fe8000c101d04 */
[----:B------:R-:W-:Y:S01]  /*0940*/  STG.E.128 desc[UR4][R2.64+0x800], R4 ;  /* 0x0008000402007986 */ /* 0x000fe2000c101d04 */
[----:B------:R-:W-:Y:S05]  /*0950*/  EXIT ;  /* 0x000000000000794d */ /* 0x000fea0003800000 */
.L_x_0:
[----:B------:R-:W-:-:S00]  /*0960*/  BRA `(.L_x_0) ;  /* 0xfffffffc00fc7947 */ /* 0x000fc0000383ffff */
[----:B------:R-:W-:-:S00]  /*0970*/  NOP ;  /* 0x0000000000007918 */ /* 0x000fc00000000000 */
        /* <DEDUP_REMOVED lines=8> */
.L_x_1:


//--------------------- .nv.global.init           --------------------------
	.section	.nv.global.init,"aw",@progbits
.nv.global.init:
	.type		_$_str,@object
	.size		_$_str,(_$_str_$_2 - _$_str)
_$_str:
        /*0000*/ 	.byte	0x5f, 0x5f, 0x43, 0x55, 0x44, 0x41, 0x5f, 0x46, 0x54, 0x5a, 0x00
	.type		_$_str_$_2,@object
	.size		_$_str_$_2,(.L_1 - _$_str_$_2)
_$_str_$_2:
        /*000b*/ 	.byte	0x5f, 0x5f, 0x43, 0x55, 0x44, 0x41, 0x5f, 0x50, 0x52, 0x45, 0x43, 0x5f, 0x53, 0x51, 0x52, 0x54
        /*001b*/ 	.byte	0x00
.L_1:


//--------------------- .nv.constant0.triton_poi_fused__native_batch_norm_legit_no_training_add_relu_12 --------------------------
	.section	.nv.constant0.triton_poi_fused__native_batch_norm_legit_no_training_add_relu_12,"a",@progbits
	.sectionflags	@""
	.align	4
.nv.constant0.triton_poi_fused__native_batch_norm_legit_no_training_add_relu_12:
	.zero		604
